//
// Generated by NVIDIA NVVM Compiler
//
// Compiler Build ID: CL-36424714
// Cuda compilation tools, release 13.0, V13.0.88
// Based on NVVM 20.0.0
//

.version 9.0
.target sm_100
.address_size 64

	// .globl	_Z19merge_sorted_blocksPiS_S_i

.visible .entry _Z19merge_sorted_blocksPiS_S_i(
	.param .u64 .ptr .align 1 _Z19merge_sorted_blocksPiS_S_i_param_0,
	.param .u64 .ptr .align 1 _Z19merge_sorted_blocksPiS_S_i_param_1,
	.param .u64 .ptr .align 1 _Z19merge_sorted_blocksPiS_S_i_param_2,
	.param .u32 _Z19merge_sorted_blocksPiS_S_i_param_3
)
{
	.reg .pred 	%p<10>;
	.reg .b32 	%r<49>;
	.reg .b64 	%rd<21>;

	ld.param.u64 	%rd7, [_Z19merge_sorted_blocksPiS_S_i_param_0];
	ld.param.u64 	%rd8, [_Z19merge_sorted_blocksPiS_S_i_param_1];
	ld.param.u64 	%rd6, [_Z19merge_sorted_blocksPiS_S_i_param_2];
	ld.param.u32 	%r20, [_Z19merge_sorted_blocksPiS_S_i_param_3];
	cvta.to.global.u64 	%rd1, %rd8;
	cvta.to.global.u64 	%rd2, %rd7;
	mov.u32 	%r21, %ctaid.x;
	mov.u32 	%r22, %ntid.x;
	mov.u32 	%r23, %tid.x;
	mad.lo.s32 	%r24, %r21, %r22, %r23;
	mul.lo.s32 	%r42, %r24, 25;
	add.s32 	%r2, %r42, 25;
	setp.gt.s32 	%p1, %r42, 2147483622;
	@%p1 bra 	$L__BB0_12;
	setp.lt.s32 	%p2, %r20, 1;
	@%p2 bra 	$L__BB0_6;
	cvta.to.global.u64 	%rd3, %rd6;
$L__BB0_3:
	mul.wide.s32 	%rd15, %r42, 4;
	add.s64 	%rd16, %rd2, %rd15;
	ld.global.u32 	%r4, [%rd16];
	mov.b32 	%r44, 0;
	mov.u32 	%r43, %r20;
$L__BB0_4:
	sub.s32 	%r34, %r43, %r44;
	shr.u32 	%r35, %r34, 31;
	add.s32 	%r36, %r34, %r35;
	shr.s32 	%r37, %r36, 1;
	add.s32 	%r38, %r37, %r44;
	mul.wide.s32 	%rd17, %r38, 4;
	add.s64 	%rd18, %rd3, %rd17;
	ld.global.u32 	%r39, [%rd18];
	setp.gt.s32 	%p7, %r4, %r39;
	add.s32 	%r40, %r38, 1;
	selp.b32 	%r44, %r40, %r44, %p7;
	selp.b32 	%r43, %r43, %r38, %p7;
	setp.lt.s32 	%p8, %r44, %r43;
	@%p8 bra 	$L__BB0_4;
	add.s32 	%r41, %r44, %r42;
	mul.wide.s32 	%rd19, %r41, 4;
	add.s64 	%rd20, %rd1, %rd19;
	st.global.u32 	[%rd20], %r4;
	add.s32 	%r42, %r42, 1;
	setp.lt.s32 	%p9, %r42, %r2;
	@%p9 bra 	$L__BB0_3;
	bra.uni 	$L__BB0_12;
$L__BB0_6:
	add.s32 	%r25, %r42, 1;
	max.s32 	%r10, %r2, %r25;
	sub.s32 	%r26, %r10, %r42;
	and.b32  	%r11, %r26, 3;
	setp.eq.s32 	%p3, %r11, 0;
	mov.u32 	%r47, %r42;
	@%p3 bra 	$L__BB0_9;
	neg.s32 	%r45, %r11;
	mov.u32 	%r47, %r42;
$L__BB0_8:
	.pragma "nounroll";
	mul.wide.s32 	%rd9, %r47, 4;
	add.s64 	%rd10, %rd1, %rd9;
	add.s64 	%rd11, %rd2, %rd9;
	ld.global.u32 	%r27, [%rd11];
	st.global.u32 	[%rd10], %r27;
	add.s32 	%r47, %r47, 1;
	add.s32 	%r45, %r45, 1;
	setp.ne.s32 	%p4, %r45, 0;
	@%p4 bra 	$L__BB0_8;
$L__BB0_9:
	sub.s32 	%r28, %r42, %r10;
	setp.gt.u32 	%p5, %r28, -4;
	@%p5 bra 	$L__BB0_12;
	add.s64 	%rd4, %rd2, 8;
	add.s64 	%rd5, %rd1, 8;
$L__BB0_11:
	mul.wide.s32 	%rd12, %r47, 4;
	add.s64 	%rd13, %rd4, %rd12;
	add.s64 	%rd14, %rd5, %rd12;
	ld.global.u32 	%r29, [%rd13+-8];
	st.global.u32 	[%rd14+-8], %r29;
	ld.global.u32 	%r30, [%rd13+-4];
	st.global.u32 	[%rd14+-4], %r30;
	ld.global.u32 	%r31, [%rd13];
	st.global.u32 	[%rd14], %r31;
	ld.global.u32 	%r32, [%rd13+4];
	st.global.u32 	[%rd14+4], %r32;
	add.s32 	%r47, %r47, 4;
	setp.lt.s32 	%p6, %r47, %r2;
	@%p6 bra 	$L__BB0_11;
$L__BB0_12:
	ret;

}


// ===== COMPILED SASS (sm_100) =====

	.target	sm_100

	.elftype	@"ET_EXEC"


//--------------------- .note.nv.tkinfo           --------------------------
	.section	.note.nv.tkinfo,"",@"SHT_NOTE"
	.sectionflags	@"SHF_NOTE_NV_TKINFO"
	.tkinfo
        /*0018*/ 	.word	0x00000002
        /*0030*/ 	.string	""
        /*0030*/ 	.string	"ptxas"
        /*0030*/ 	.string	"Cuda compilation tools, release 13.0, V13.0.88"
        /*0030*/ 	.string	"Build cuda_13.0.r13.0/compiler.36424714_0"
        /*0030*/ 	.string	"-arch sm_100 -m 64 "



//--------------------- .note.nv.cuinfo           --------------------------
	.section	.note.nv.cuinfo,"",@"SHT_NOTE"
	.sectionflags	@"SHF_NOTE_NV_CUINFO"
        /*0018*/ 	.short	0x0002
        /*001a*/ 	.short	0x0064
        /*001c*/ 	.short	0x0082
	.zero		2


//--------------------- .nv.info                  --------------------------
	.section	.nv.info,"",@"SHT_CUDA_INFO"
	.align	4


	//----- nvinfo : EIATTR_REGCOUNT
	.align		4
        /*0000*/ 	.byte	0x04, 0x2f
        /*0002*/ 	.short	(.L_1 - .L_0)
	.align		4
.L_0:
        /*0004*/ 	.word	index@(_Z19merge_sorted_blocksPiS_S_i)
        /*0008*/ 	.word	0x00000012


	//----- nvinfo : EIATTR_FRAME_SIZE
	.align		4
.L_1:
        /*000c*/ 	.byte	0x04, 0x11
        /*000e*/ 	.short	(.L_3 - .L_2)
	.align		4
.L_2:
        /*0010*/ 	.word	index@(_Z19merge_sorted_blocksPiS_S_i)
        /*0014*/ 	.word	0x00000000


	//----- nvinfo : EIATTR_MIN_STACK_SIZE
	.align		4
.L_3:
        /*0018*/ 	.byte	0x04, 0x12
        /*001a*/ 	.short	(.L_5 - .L_4)
	.align		4
.L_4:
        /*001c*/ 	.word	index@(_Z19merge_sorted_blocksPiS_S_i)
        /*0020*/ 	.word	0x00000000
.L_5:


//--------------------- .nv.compat                --------------------------
	.section	.nv.compat,"",@"SHT_CUDA_COMPAT_INFO"
	.align	4
        /*0000*/ 	.byte	0x02, 0x09, 0x00, 0x00, 0x02, 0x02, 0x01, 0x00, 0x02, 0x05, 0x05, 0x00, 0x03, 0x07, 0x01, 0x01
        /*0010*/ 	.byte	0x02, 0x03, 0x00, 0x00, 0x02, 0x06, 0x01, 0x00, 0x04, 0x0b, 0x08, 0x00, 0x09, 0x00, 0x00, 0x00
        /*0020*/ 	.byte	0x00, 0x00, 0x00, 0x00


//--------------------- .nv.info._Z19merge_sorted_blocksPiS_S_i --------------------------
	.section	.nv.info._Z19merge_sorted_blocksPiS_S_i,"",@"SHT_CUDA_INFO"
	.sectionflags	@""
	.align	4


	//----- nvinfo : EIATTR_CUDA_API_VERSION
	.align		4
        /*0000*/ 	.byte	0x04, 0x37
        /*0002*/ 	.short	(.L_7 - .L_6)
.L_6:
        /*0004*/ 	.word	0x00000082


	//----- nvinfo : EIATTR_KPARAM_INFO
	.align		4
.L_7:
        /*0008*/ 	.byte	0x04, 0x17
        /*000a*/ 	.short	(.L_9 - .L_8)
.L_8:
        /*000c*/ 	.word	0x00000000
        /*0010*/ 	.short	0x0003
        /*0012*/ 	.short	0x0018
        /*0014*/ 	.byte	0x00, 0xf0, 0x11, 0x00


	//----- nvinfo : EIATTR_KPARAM_INFO
	.align		4
.L_9:
        /*0018*/ 	.byte	0x04, 0x17
        /*001a*/ 	.short	(.L_11 - .L_10)
.L_10:
        /*001c*/ 	.word	0x00000000
        /*0020*/ 	.short	0x0002
        /*0022*/ 	.short	0x0010
        /*0024*/ 	.byte	0x00, 0xf5, 0x21, 0x00


	//----- nvinfo : EIATTR_KPARAM_INFO
	.align		4
.L_11:
        /*0028*/ 	.byte	0x04, 0x17
        /*002a*/ 	.short	(.L_13 - .L_12)
.L_12:
        /*002c*/ 	.word	0x00000000
        /*0030*/ 	.short	0x0001
        /*0032*/ 	.short	0x0008
        /*0034*/ 	.byte	0x00, 0xf5, 0x21, 0x00


	//----- nvinfo : EIATTR_KPARAM_INFO
	.align		4
.L_13:
        /*0038*/ 	.byte	0x04, 0x17
        /*003a*/ 	.short	(.L_15 - .L_14)
.L_14:
        /*003c*/ 	.word	0x00000000
        /*0040*/ 	.short	0x0000
        /*0042*/ 	.short	0x0000
        /*0044*/ 	.byte	0x00, 0xf5, 0x21, 0x00


	//----- nvinfo : EIATTR_SPARSE_MMA_MASK
	.align		4
.L_15:
        /*0048*/ 	.byte	0x03, 0x50
        /*004a*/ 	.short	0x0000


	//----- nvinfo : EIATTR_MAXREG_COUNT
	.align		4
        /*004c*/ 	.byte	0x03, 0x1b
        /*004e*/ 	.short	0x00ff


	//----- nvinfo : EIATTR_MERCURY_ISA_VERSION
	.align		4
        /*0050*/ 	.byte	0x03, 0x5f
        /*0052*/ 	.short	0x0101


	//----- nvinfo : EIATTR_VRC_CTA_INIT_COUNT
	.align		4
        /*0054*/ 	.byte	0x02, 0x4a
	.zero		1
	.zero		1


	//----- nvinfo : EIATTR_EXIT_INSTR_OFFSETS
	.align		4
        /*0058*/ 	.byte	0x04, 0x1c
        /*005a*/ 	.short	(.L_17 - .L_16)


	//   ....[0]....
.L_16:
        /*005c*/ 	.word	0x00000070


	//   ....[1]....
        /*0060*/ 	.word	0x00000270


	//   ....[2]....
        /*0064*/ 	.word	0x000003d0


	//   ....[3]....
        /*0068*/ 	.word	0x00000540


	//----- nvinfo : EIATTR_CRS_STACK_SIZE
	.align		4
.L_17:
        /*006c*/ 	.byte	0x04, 0x1e
        /*006e*/ 	.short	(.L_19 - .L_18)
.L_18:
        /*0070*/ 	.word	0x00000000


	//----- nvinfo : EIATTR_CBANK_PARAM_SIZE
	.align		4
.L_19:
        /*0074*/ 	.byte	0x03, 0x19
        /*0076*/ 	.short	0x001c


	//----- nvinfo : EIATTR_PARAM_CBANK
	.align		4
        /*0078*/ 	.byte	0x04, 0x0a
        /*007a*/ 	.short	(.L_21 - .L_20)
	.align		4
.L_20:
        /*007c*/ 	.word	index@(.nv.constant0._Z19merge_sorted_blocksPiS_S_i)
        /*0080*/ 	.short	0x0380
        /*0082*/ 	.short	0x001c


	//----- nvinfo : EIATTR_SW_WAR
	.align		4
.L_21:
        /*0084*/ 	.byte	0x04, 0x36
        /*0086*/ 	.short	(.L_23 - .L_22)
.L_22:
        /*0088*/ 	.word	0x00000008
.L_23:


//--------------------- .nv.callgraph             --------------------------
	.section	.nv.callgraph,"",@"SHT_CUDA_CALLGRAPH"
	.align	4
	.sectionentsize	8
	.align		4
        /*0000*/ 	.word	0x00000000
	.align		4
        /*0004*/ 	.word	0xffffffff
	.align		4
        /*0008*/ 	.word	0x00000000
	.align		4
        /*000c*/ 	.word	0xfffffffe
	.align		4
        /*0010*/ 	.word	0x00000000
	.align		4
        /*0014*/ 	.word	0xfffffffd
	.align		4
        /*0018*/ 	.word	0x00000000
	.align		4
        /*001c*/ 	.word	0xfffffffc


//--------------------- .text._Z19merge_sorted_blocksPiS_S_i --------------------------
	.section	.text._Z19merge_sorted_blocksPiS_S_i,"ax",@progbits
	.align	128
        .global         _Z19merge_sorted_blocksPiS_S_i
        .type           _Z19merge_sorted_blocksPiS_S_i,@function
        .size           _Z19merge_sorted_blocksPiS_S_i,(.L_x_9 - _Z19merge_sorted_blocksPiS_S_i)
        .other          _Z19merge_sorted_blocksPiS_S_i,@"STO_CUDA_ENTRY STV_DEFAULT"
_Z19merge_sorted_blocksPiS_S_i:
.text._Z19merge_sorted_blocksPiS_S_i:
[----:B------:R-:W-:Y:S01]  /*0000*/  LDC R1, c[0x0][0x37c] ;  /* 0x0000df00ff017b82 */ /* 0x000fe20000000800 */
[----:B------:R-:W0:Y:S07]  /*0010*/  S2R R3, SR_TID.X ;  /* 0x0000000000037919 */ /* 0x000e2e0000002100 */
[----:B------:R-:W0:Y:S08]  /*0020*/  S2UR UR4, SR_CTAID.X ;  /* 0x00000000000479c3 */ /* 0x000e300000002500 */
[----:B------:R-:W0:Y:S02]  /*0030*/  LDC R0, c[0x0][0x360] ;  /* 0x0000d800ff007b82 */ /* 0x000e240000000800 */
[----:B0-----:R-:W-:-:S04]  /*0040*/  IMAD R0, R0, UR4, R3 ;  /* 0x0000000400007c24 */ /* 0x001fc8000f8e0203 */
[----:B------:R-:W-:-:S05]  /*0050*/  IMAD R3, R0, 0x19, RZ ;  /* 0x0000001900037824 */ /* 0x000fca00078e02ff */
[----:B------:R-:W-:-:S13]  /*0060*/  ISETP.GT.AND P0, PT, R3, 0x7fffffe6, PT ;  /* 0x7fffffe60300780c */ /* 0x000fda0003f04270 */
[----:B------:R-:W-:Y:S05]  /*0070*/  @P0 EXIT ;  /* 0x000000000000094d */ /* 0x000fea0003800000 */
[----:B------:R-:W0:Y:S01]  /*0080*/  LDCU UR4, c[0x0][0x398] ;  /* 0x00007300ff0477ac */ /* 0x000e220008000800 */
[----:B------:R-:W-:Y:S01]  /*0090*/  VIADD R0, R3, 0x19 ;  /* 0x0000001903007836 */ /* 0x000fe20000000000 */
[----:B------:R-:W1:Y:S01]  /*00a0*/  LDCU.64 UR12, c[0x0][0x358] ;  /* 0x00006b00ff0c77ac */ /* 0x000e620008000a00 */
[----:B0-----:R-:W-:-:S09]  /*00b0*/  UISETP.GE.AND UP0, UPT, UR4, 0x1, UPT ;  /* 0x000000010400788c */ /* 0x001fd2000bf06270 */
[----:B-1----:R-:W-:Y:S05]  /*00c0*/  BRA.U !UP0, `(.L_x_0) ;  /* 0x00000001086c7547 */ /* 0x002fea000b800000 */
.L_x_3:
[----:B0-----:R-:W0:Y:S01]  /*00d0*/  LDC.64 R4, c[0x0][0x380] ;  /* 0x0000e000ff047b82 */ /* 0x001e220000000a00 */
[----:B------:R-:W1:Y:S07]  /*00e0*/  LDCU UR4, c[0x0][0x398] ;  /* 0x00007300ff0477ac */ /* 0x000e6e0008000800 */
[----:B------:R-:W2:Y:S01]  /*00f0*/  LDC.64 R6, c[0x0][0x390] ;  /* 0x0000e400ff067b82 */ /* 0x000ea20000000a00 */
[----:B0-----:R-:W-:-:S05]  /*0100*/  IMAD.WIDE R4, R3, 0x4, R4 ;  /* 0x0000000403047825 */ /* 0x001fca00078e0204 */
[----:B------:R0:W5:Y:S01]  /*0110*/  LDG.E R11, desc[UR12][R4.64] ;  /* 0x0000000c040b7981 */ /* 0x000162000c1e1900 */
[----:B------:R-:W-:Y:S01]  /*0120*/  BSSY.RECONVERGENT B0, `(.L_x_1) ;  /* 0x000000d000007945 */ /* 0x000fe20003800200 */
[----:B------:R-:W-:Y:S01]  /*0130*/  IMAD.MOV.U32 R2, RZ, RZ, RZ ;  /* 0x000000ffff027224 */ /* 0x000fe200078e00ff */
[----:B-12---:R-:W-:-:S07]  /*0140*/  MOV R9, UR4 ;  /* 0x0000000400097c02 */ /* 0x006fce0008000f00 */
.L_x_2:
[----:B0-----:R-:W-:-:S05]  /*0150*/  IMAD.IADD R4, R9, 0x1, -R2 ;  /* 0x0000000109047824 */ /* 0x001fca00078e0a02 */
[----:B------:R-:W-:-:S04]  /*0160*/  LEA.HI R5, R4, R4, RZ, 0x1 ;  /* 0x0000000404057211 */ /* 0x000fc800078f08ff */
[----:B------:R-:W-:-:S05]  /*0170*/  LEA.HI.SX32 R8, R5, R2, 0x1f ;  /* 0x0000000205087211 */ /* 0x000fca00078ffaff */
[----:B------:R-:W-:-:S06]  /*0180*/  IMAD.WIDE R4, R8, 0x4, R6 ;  /* 0x0000000408047825 */ /* 0x000fcc00078e0206 */
[----:B------:R-:W2:Y:S02]  /*0190*/  LDG.E R4, desc[UR12][R4.64] ;  /* 0x0000000c04047981 */ /* 0x000ea4000c1e1900 */
[----:B--2--5:R-:W-:-:S04]  /*01a0*/  ISETP.GT.AND P0, PT, R11, R4, PT ;  /* 0x000000040b00720c */ /* 0x024fc80003f04270 */
[----:B------:R-:W-:-:S09]  /*01b0*/  SEL R9, R9, R8, P0 ;  /* 0x0000000809097207 */ /* 0x000fd20000000000 */
[----:B------:R-:W-:-:S04]  /*01c0*/  @P0 IADD3 R2, PT, PT, R8, 0x1, RZ ;  /* 0x0000000108020810 */ /* 0x000fc80007ffe0ff */
[----:B------:R-:W-:-:S13]  /*01d0*/  ISETP.GE.AND P0, PT, R2, R9, PT ;  /* 0x000000090200720c */ /* 0x000fda0003f06270 */
[----:B------:R-:W-:Y:S05]  /*01e0*/  @!P0 BRA `(.L_x_2) ;  /* 0xfffffffc00d88947 */ /* 0x000fea000383ffff */
[----:B------:R-:W-:Y:S05]  /*01f0*/  BSYNC.RECONVERGENT B0 ;  /* 0x0000000000007941 */ /* 0x000fea0003800200 */
.L_x_1:
[----:B------:R-:W0:Y:S01]  /*0200*/  LDC.64 R4, c[0x0][0x388] ;  /* 0x0000e200ff047b82 */ /* 0x000e220000000a00 */
[----:B------:R-:W-:Y:S01]  /*0210*/  IMAD.IADD R7, R2, 0x1, R3 ;  /* 0x0000000102077824 */ /* 0x000fe200078e0203 */
[----:B------:R-:W-:-:S04]  /*0220*/  IADD3 R3, PT, PT, R3, 0x1, RZ ;  /* 0x0000000103037810 */ /* 0x000fc80007ffe0ff */
[----:B------:R-:W-:Y:S01]  /*0230*/  ISETP.GE.AND P0, PT, R3, R0, PT ;  /* 0x000000000300720c */ /* 0x000fe20003f06270 */
[----:B0-----:R-:W-:-:S05]  /*0240*/  IMAD.WIDE R4, R7, 0x4, R4 ;  /* 0x0000000407047825 */ /* 0x001fca00078e0204 */
[----:B------:R0:W-:Y:S07]  /*0250*/  STG.E desc[UR12][R4.64], R11 ;  /* 0x0000000b04007986 */ /* 0x0001ee000c10190c */
[----:B------:R-:W-:Y:S05]  /*0260*/  @!P0 BRA `(.L_x_3) ;  /* 0xfffffffc00988947 */ /* 0x000fea000383ffff */
[----:B------:R-:W-:Y:S05]  /*0270*/  EXIT ;  /* 0x000000000000794d */ /* 0x000fea0003800000 */
.L_x_0:
[----:B------:R-:W-:Y:S01]  /*0280*/  VIADDMNMX R4, R3, 0x1, R0, !PT ;  /* 0x0000000103047846 */ /* 0x000fe20007800100 */
[----:B------:R-:W-:Y:S01]  /*0290*/  BSSY.RECONVERGENT B0, `(.L_x_4) ;  /* 0x0000013000007945 */ /* 0x000fe20003800200 */
[----:B------:R-:W-:-:S03]  /*02a0*/  IMAD.MOV.U32 R11, RZ, RZ, R3 ;  /* 0x000000ffff0b7224 */ /* 0x000fc600078e0003 */
[----:B------:R-:W-:Y:S01]  /*02b0*/  IMAD.IADD R2, R4, 0x1, -R3 ;  /* 0x0000000104027824 */ /* 0x000fe200078e0a03 */
[----:B------:R-:W-:-:S04]  /*02c0*/  IADD3 R4, PT, PT, R3, -R4, RZ ;  /* 0x8000000403047210 */ /* 0x000fc80007ffe0ff */
[----:B------:R-:W-:Y:S02]  /*02d0*/  LOP3.LUT P1, R2, R2, 0x3, RZ, 0xc0, !PT ;  /* 0x0000000302027812 */ /* 0x000fe4000782c0ff */
[----:B------:R-:W-:-:S11]  /*02e0*/  ISETP.GT.U32.AND P0, PT, R4, -0x4, PT ;  /* 0xfffffffc0400780c */ /* 0x000fd60003f04070 */
[----:B------:R-:W-:Y:S05]  /*02f0*/  @!P1 BRA `(.L_x_5) ;  /* 0x0000000000309947 */ /* 0x000fea0003800000 */
[----:B------:R-:W0:Y:S01]  /*0300*/  LDC.64 R8, c[0x0][0x380] ;  /* 0x0000e000ff087b82 */ /* 0x000e220000000a00 */
[----:B------:R-:W-:Y:S01]  /*0310*/  IADD3 R10, PT, PT, -R2, RZ, RZ ;  /* 0x000000ff020a7210 */ /* 0x000fe20007ffe1ff */
[----:B------:R-:W-:-:S06]  /*0320*/  IMAD.MOV.U32 R11, RZ, RZ, R3 ;  /* 0x000000ffff0b7224 */ /* 0x000fcc00078e0003 */
[----:B------:R-:W1:Y:S02]  /*0330*/  LDC.64 R6, c[0x0][0x388] ;  /* 0x0000e200ff067b82 */ /* 0x000e640000000a00 */
.L_x_6:
[----:B0-2---:R-:W-:-:S06]  /*0340*/  IMAD.WIDE R4, R11, 0x4, R8 ;  /* 0x000000040b047825 */ /* 0x005fcc00078e0208 */
[----:B------:R-:W2:Y:S01]  /*0350*/  LDG.E R5, desc[UR12][R4.64] ;  /* 0x0000000c04057981 */ /* 0x000ea2000c1e1900 */
[----:B-1----:R-:W-:Y:S01]  /*0360*/  IMAD.WIDE R2, R11, 0x4, R6 ;  /* 0x000000040b027825 */ /* 0x002fe200078e0206 */
[----:B------:R-:W-:-:S03]  /*0370*/  IADD3 R10, PT, PT, R10, 0x1, RZ ;  /* 0x000000010a0a7810 */ /* 0x000fc60007ffe0ff */
[----:B------:R-:W-:Y:S01]  /*0380*/  VIADD R11, R11, 0x1 ;  /* 0x000000010b0b7836 */ /* 0x000fe20000000000 */
[----:B------:R-:W-:Y:S01]  /*0390*/  ISETP.NE.AND P1, PT, R10, RZ, PT ;  /* 0x000000ff0a00720c */ /* 0x000fe20003f25270 */
[----:B--2---:R2:W-:-:S12]  /*03a0*/  STG.E desc[UR12][R2.64], R5 ;  /* 0x0000000502007986 */ /* 0x0045d8000c10190c */
[----:B------:R-:W-:Y:S05]  /*03b0*/  @P1 BRA `(.L_x_6) ;  /* 0xfffffffc00e01947 */ /* 0x000fea000383ffff */
.L_x_5:
[----:B------:R-:W-:Y:S05]  /*03c0*/  BSYNC.RECONVERGENT B0 ;  /* 0x0000000000007941 */ /* 0x000fea0003800200 */
.L_x_4:
[----:B------:R-:W-:Y:S05]  /*03d0*/  @P0 EXIT ;  /* 0x000000000000094d */ /* 0x000fea0003800000 */
[----:B------:R-:W0:Y:S02]  /*03e0*/  LDCU.128 UR8, c[0x0][0x380] ;  /* 0x00007000ff0877ac */ /* 0x000e240008000c00 */
[----:B0-----:R-:W-:Y:S02]  /*03f0*/  UIADD3 UR6, UP0, UPT, UR8, 0x8, URZ ;  /* 0x0000000808067890 */ /* 0x001fe4000ff1e0ff */
[----:B------:R-:W-:Y:S02]  /*0400*/  UIADD3 UR4, UP1, UPT, UR10, 0x8, URZ ;  /* 0x000000080a047890 */ /* 0x000fe4000ff3e0ff */
[----:B------:R-:W-:Y:S02]  /*0410*/  UIADD3.X UR7, UPT, UPT, URZ, UR9, URZ, UP0, !UPT ;  /* 0x00000009ff077290 */ /* 0x000fe400087fe4ff */
[----:B------:R-:W-:-:S12]  /*0420*/  UIADD3.X UR5, UPT, UPT, URZ, UR11, URZ, UP1, !UPT ;  /* 0x0000000bff057290 */ /* 0x000fd80008ffe4ff */
.L_x_7:
[----:B--2---:R-:W-:Y:S01]  /*0430*/  MOV R2, UR6 ;  /* 0x0000000600027c02 */ /* 0x004fe20008000f00 */
[----:B------:R-:W-:-:S04]  /*0440*/  IMAD.U32 R3, RZ, RZ, UR7 ;  /* 0x00000007ff037e24 */ /* 0x000fc8000f8e00ff */
[----:B------:R-:W-:-:S05]  /*0450*/  IMAD.WIDE R2, R11, 0x4, R2 ;  /* 0x000000040b027825 */ /* 0x000fca00078e0202 */
[----:B0-----:R-:W2:Y:S01]  /*0460*/  LDG.E R7, desc[UR12][R2.64+-0x8] ;  /* 0xfffff80c02077981 */ /* 0x001ea2000c1e1900 */
[----:B------:R-:W-:Y:S01]  /*0470*/  MOV R4, UR4 ;  /* 0x0000000400047c02 */ /* 0x000fe20008000f00 */
[----:B------:R-:W-:-:S04]  /*0480*/  IMAD.U32 R5, RZ, RZ, UR5 ;  /* 0x00000005ff057e24 */ /* 0x000fc8000f8e00ff */
[----:B------:R-:W-:-:S05]  /*0490*/  IMAD.WIDE R4, R11, 0x4, R4 ;  /* 0x000000040b047825 */ /* 0x000fca00078e0204 */
[----:B--2---:R0:W-:Y:S04]  /*04a0*/  STG.E desc[UR12][R4.64+-0x8], R7 ;  /* 0xfffff80704007986 */ /* 0x0041e8000c10190c */
[----:B------:R-:W2:Y:S04]  /*04b0*/  LDG.E R9, desc[UR12][R2.64+-0x4] ;  /* 0xfffffc0c02097981 */ /* 0x000ea8000c1e1900 */
[----:B--2---:R0:W-:Y:S04]  /*04c0*/  STG.E desc[UR12][R4.64+-0x4], R9 ;  /* 0xfffffc0904007986 */ /* 0x0041e8000c10190c */
[----:B------:R-:W2:Y:S04]  /*04d0*/  LDG.E R13, desc[UR12][R2.64] ;  /* 0x0000000c020d7981 */ /* 0x000ea8000c1e1900 */
[----:B--2---:R0:W-:Y:S04]  /*04e0*/  STG.E desc[UR12][R4.64], R13 ;  /* 0x0000000d04007986 */ /* 0x0041e8000c10190c */
[----:B------:R-:W2:Y:S01]  /*04f0*/  LDG.E R15, desc[UR12][R2.64+0x4] ;  /* 0x0000040c020f7981 */ /* 0x000ea2000c1e1900 */
[----:B------:R-:W-:-:S04]  /*0500*/  IADD3 R11, PT, PT, R11, 0x4, RZ ;  /* 0x000000040b0b7810 */ /* 0x000fc80007ffe0ff */
[----:B------:R-:W-:Y:S01]  /*0510*/  ISETP.GE.AND P0, PT, R11, R0, PT ;  /* 0x000000000b00720c */ /* 0x000fe20003f06270 */
[----:B--2---:R0:W-:-:S12]  /*0520*/  STG.E desc[UR12][R4.64+0x4], R15 ;  /* 0x0000040f04007986 */ /* 0x0041d8000c10190c */
[----:B------:R-:W-:Y:S05]  /*0530*/  @!P0 BRA `(.L_x_7) ;  /* 0xfffffffc00bc8947 */ /* 0x000fea000383ffff */
[----:B------:R-:W-:Y:S05]  /*0540*/  EXIT ;  /* 0x000000000000794d */ /* 0x000fea0003800000 */
.L_x_8:
[----:B------:R-:W-:-:S00]  /*0550*/  BRA `(.L_x_8) ;  /* 0xfffffffc00fc7947 */ /* 0x000fc0000383ffff */
[----:B------:R-:W-:-:S00]  /*0560*/  NOP ;  /* 0x0000000000007918 */ /* 0x000fc00000000000 */
        /* <DEDUP_REMOVED lines=9> */
.L_x_9:


//--------------------- .nv.shared.reserved.0     --------------------------
	.section	.nv.shared.reserved.0,"aw",@nobits
	.weak		__nv_reservedSMEM_offset_0_alias
	.size		__nv_reservedSMEM_offset_0_alias, 0, 64
	.other		__nv_reservedSMEM_offset_0_alias,@"STO_CUDA_RESERVED_SHARED STV_DEFAULT"
__nv_reservedSMEM_offset_0_alias:
	.zero		0
	.zero		64


//--------------------- .nv.constant0._Z19merge_sorted_blocksPiS_S_i --------------------------
	.section	.nv.constant0._Z19merge_sorted_blocksPiS_S_i,"a",@progbits
	.sectionflags	@""
	.align	4
.nv.constant0._Z19merge_sorted_blocksPiS_S_i:
	.zero		924


//--------------------- SYMBOLS --------------------------

	.type		.nv.reservedSmem.offset0,@object
	.size		.nv.reservedSmem.offset0,0x4
